//
// Generated by NVIDIA NVVM Compiler
//
// Compiler Build ID: CL-36424714
// Cuda compilation tools, release 13.0, V13.0.88
// Based on NVVM 20.0.0
//

.version 9.0
.target sm_100
.address_size 64

	// .globl	_Z7Kernel1i
.extern .func  (.param .b32 func_retval0) vprintf
(
	.param .b64 vprintf_param_0,
	.param .b64 vprintf_param_1
)
;
.global .align 1 .b8 $str[9] = {75, 101, 114, 110, 101, 108, 49, 10};
.global .align 1 .b8 $str$1[9] = {75, 101, 114, 110, 101, 108, 50, 10};

.visible .entry _Z7Kernel1i(
	.param .u32 _Z7Kernel1i_param_0
)
{
	.reg .b32 	%r<3>;
	.reg .b64 	%rd<3>;

	mov.u64 	%rd1, $str;
	cvta.global.u64 	%rd2, %rd1;
	{ // callseq 0, 0
	.param .b64 param0;
	st.param.b64 	[param0], %rd2;
	.param .b64 param1;
	st.param.b64 	[param1], 0;
	.param .b32 retval0;
	call.uni (retval0), 
	vprintf, 
	(
	param0, 
	param1
	);
	ld.param.b32 	%r1, [retval0];
	} // callseq 0
	ret;

}
	// .globl	_Z7Kernel2i
.visible .entry _Z7Kernel2i(
	.param .u32 _Z7Kernel2i_param_0
)
{
	.reg .b32 	%r<3>;
	.reg .b64 	%rd<3>;

	mov.u64 	%rd1, $str$1;
	cvta.global.u64 	%rd2, %rd1;
	{ // callseq 1, 0
	.param .b64 param0;
	st.param.b64 	[param0], %rd2;
	.param .b64 param1;
	st.param.b64 	[param1], 0;
	.param .b32 retval0;
	call.uni (retval0), 
	vprintf, 
	(
	param0, 
	param1
	);
	ld.param.b32 	%r1, [retval0];
	} // callseq 1
	ret;

}


// ===== COMPILED SASS (sm_100) =====

	.target	sm_100

	.elftype	@"ET_EXEC"


//--------------------- .note.nv.tkinfo           --------------------------
	.section	.note.nv.tkinfo,"",@"SHT_NOTE"
	.sectionflags	@"SHF_NOTE_NV_TKINFO"
	.tkinfo
        /*0018*/ 	.word	0x00000002
        /*0030*/ 	.string	""
        /*0030*/ 	.string	"ptxas"
        /*0030*/ 	.string	"Cuda compilation tools, release 13.0, V13.0.88"
        /*0030*/ 	.string	"Build cuda_13.0.r13.0/compiler.36424714_0"
        /*0030*/ 	.string	"-arch sm_100 -m 64 "



//--------------------- .note.nv.cuinfo           --------------------------
	.section	.note.nv.cuinfo,"",@"SHT_NOTE"
	.sectionflags	@"SHF_NOTE_NV_CUINFO"
        /*0018*/ 	.short	0x0002
        /*001a*/ 	.short	0x0064
        /*001c*/ 	.short	0x0082
	.zero		2


//--------------------- .nv.info                  --------------------------
	.section	.nv.info,"",@"SHT_CUDA_INFO"
	.align	4


	//----- nvinfo : EIATTR_REGCOUNT
	.align		4
        /*0000*/ 	.byte	0x04, 0x2f
        /*0002*/ 	.short	(.L_3 - .L_2)
	.align		4
.L_2:
        /*0004*/ 	.word	index@(_Z7Kernel1i)
        /*0008*/ 	.word	0x00000018


	//----- nvinfo : EIATTR_FRAME_SIZE
	.align		4
.L_3:
        /*000c*/ 	.byte	0x04, 0x11
        /*000e*/ 	.short	(.L_5 - .L_4)
	.align		4
.L_4:
        /*0010*/ 	.word	index@(_Z7Kernel1i)
        /*0014*/ 	.word	0x00000000


	//----- nvinfo : EIATTR_REGCOUNT
	.align		4
.L_5:
        /*0018*/ 	.byte	0x04, 0x2f
        /*001a*/ 	.short	(.L_7 - .L_6)
	.align		4
.L_6:
        /*001c*/ 	.word	index@(_Z7Kernel2i)
        /*0020*/ 	.word	0x00000018


	//----- nvinfo : EIATTR_FRAME_SIZE
	.align		4
.L_7:
        /*0024*/ 	.byte	0x04, 0x11
        /*0026*/ 	.short	(.L_9 - .L_8)
	.align		4
.L_8:
        /*0028*/ 	.word	index@(_Z7Kernel2i)
        /*002c*/ 	.word	0x00000000


	//----- nvinfo : EIATTR_MIN_STACK_SIZE
	.align		4
.L_9:
        /*0030*/ 	.byte	0x04, 0x12
        /*0032*/ 	.short	(.L_11 - .L_10)
	.align		4
.L_10:
        /*0034*/ 	.word	index@(_Z7Kernel2i)
        /*0038*/ 	.word	0x00000000


	//----- nvinfo : EIATTR_MIN_STACK_SIZE
	.align		4
.L_11:
        /*003c*/ 	.byte	0x04, 0x12
        /*003e*/ 	.short	(.L_13 - .L_12)
	.align		4
.L_12:
        /*0040*/ 	.word	index@(_Z7Kernel1i)
        /*0044*/ 	.word	0x00000000
.L_13:


//--------------------- .nv.compat                --------------------------
	.section	.nv.compat,"",@"SHT_CUDA_COMPAT_INFO"
	.align	4
        /*0000*/ 	.byte	0x02, 0x09, 0x00, 0x00, 0x02, 0x02, 0x01, 0x00, 0x02, 0x05, 0x05, 0x00, 0x03, 0x07, 0x01, 0x01
        /*0010*/ 	.byte	0x02, 0x03, 0x00, 0x00, 0x02, 0x06, 0x01, 0x00, 0x04, 0x0b, 0x08, 0x00, 0x09, 0x00, 0x00, 0x00
        /*0020*/ 	.byte	0x00, 0x00, 0x00, 0x00


//--------------------- .nv.info._Z7Kernel2i      --------------------------
	.section	.nv.info._Z7Kernel2i,"",@"SHT_CUDA_INFO"
	.sectionflags	@""
	.align	4


	//----- nvinfo : EIATTR_CUDA_API_VERSION
	.align		4
        /*0000*/ 	.byte	0x04, 0x37
        /*0002*/ 	.short	(.L_15 - .L_14)
.L_14:
        /*0004*/ 	.word	0x00000082


	//----- nvinfo : EIATTR_KPARAM_INFO
	.align		4
.L_15:
        /*0008*/ 	.byte	0x04, 0x17
        /*000a*/ 	.short	(.L_17 - .L_16)
.L_16:
        /*000c*/ 	.word	0x00000000
        /*0010*/ 	.short	0x0000
        /*0012*/ 	.short	0x0000
        /*0014*/ 	.byte	0x00, 0xf0, 0x11, 0x00


	//----- nvinfo : EIATTR_SPARSE_MMA_MASK
	.align		4
.L_17:
        /*0018*/ 	.byte	0x03, 0x50
        /*001a*/ 	.short	0x0000


	//----- nvinfo : EIATTR_MAXREG_COUNT
	.align		4
        /*001c*/ 	.byte	0x03, 0x1b
        /*001e*/ 	.short	0x00ff


	//----- nvinfo : EIATTR_EXTERNS
	.align		4
        /*0020*/ 	.byte	0x04, 0x0f
        /*0022*/ 	.short	(.L_19 - .L_18)


	//   ....[0]....
	.align		4
.L_18:
        /*0024*/ 	.word	index@(vprintf)


	//----- nvinfo : EIATTR_MERCURY_ISA_VERSION
	.align		4
.L_19:
        /*0028*/ 	.byte	0x03, 0x5f
        /*002a*/ 	.short	0x0101


	//----- nvinfo : EIATTR_VRC_CTA_INIT_COUNT
	.align		4
        /*002c*/ 	.byte	0x02, 0x4a
	.zero		1
	.zero		1


	//----- nvinfo : EIATTR_SYSCALL_OFFSETS
	.align		4
        /*0030*/ 	.byte	0x04, 0x46
        /*0032*/ 	.short	(.L_21 - .L_20)


	//   ....[0]....
.L_20:
        /*0034*/ 	.word	0x00000080


	//----- nvinfo : EIATTR_EXIT_INSTR_OFFSETS
	.align		4
.L_21:
        /*0038*/ 	.byte	0x04, 0x1c
        /*003a*/ 	.short	(.L_23 - .L_22)


	//   ....[0]....
.L_22:
        /*003c*/ 	.word	0x00000090


	//----- nvinfo : EIATTR_CBANK_PARAM_SIZE
	.align		4
.L_23:
        /*0040*/ 	.byte	0x03, 0x19
        /*0042*/ 	.short	0x0004


	//----- nvinfo : EIATTR_PARAM_CBANK
	.align		4
        /*0044*/ 	.byte	0x04, 0x0a
        /*0046*/ 	.short	(.L_25 - .L_24)
	.align		4
.L_24:
        /*0048*/ 	.word	index@(.nv.constant0._Z7Kernel2i)
        /*004c*/ 	.short	0x0380
        /*004e*/ 	.short	0x0004


	//----- nvinfo : EIATTR_SW_WAR
	.align		4
.L_25:
        /*0050*/ 	.byte	0x04, 0x36
        /*0052*/ 	.short	(.L_27 - .L_26)
.L_26:
        /*0054*/ 	.word	0x00000008
.L_27:


//--------------------- .nv.info._Z7Kernel1i      --------------------------
	.section	.nv.info._Z7Kernel1i,"",@"SHT_CUDA_INFO"
	.sectionflags	@""
	.align	4


	//----- nvinfo : EIATTR_CUDA_API_VERSION
	.align		4
        /*0000*/ 	.byte	0x04, 0x37
        /*0002*/ 	.short	(.L_29 - .L_28)
.L_28:
        /*0004*/ 	.word	0x00000082


	//----- nvinfo : EIATTR_KPARAM_INFO
	.align		4
.L_29:
        /*0008*/ 	.byte	0x04, 0x17
        /*000a*/ 	.short	(.L_31 - .L_30)
.L_30:
        /*000c*/ 	.word	0x00000000
        /*0010*/ 	.short	0x0000
        /*0012*/ 	.short	0x0000
        /*0014*/ 	.byte	0x00, 0xf0, 0x11, 0x00


	//----- nvinfo : EIATTR_SPARSE_MMA_MASK
	.align		4
.L_31:
        /*0018*/ 	.byte	0x03, 0x50
        /*001a*/ 	.short	0x0000


	//----- nvinfo : EIATTR_MAXREG_COUNT
	.align		4
        /*001c*/ 	.byte	0x03, 0x1b
        /*001e*/ 	.short	0x00ff


	//----- nvinfo : EIATTR_EXTERNS
	.align		4
        /*0020*/ 	.byte	0x04, 0x0f
        /*0022*/ 	.short	(.L_33 - .L_32)


	//   ....[0]....
	.align		4
.L_32:
        /*0024*/ 	.word	index@(vprintf)


	//----- nvinfo : EIATTR_MERCURY_ISA_VERSION
	.align		4
.L_33:
        /*0028*/ 	.byte	0x03, 0x5f
        /*002a*/ 	.short	0x0101


	//----- nvinfo : EIATTR_VRC_CTA_INIT_COUNT
	.align		4
        /*002c*/ 	.byte	0x02, 0x4a
	.zero		1
	.zero		1


	//----- nvinfo : EIATTR_SYSCALL_OFFSETS
	.align		4
        /*0030*/ 	.byte	0x04, 0x46
        /*0032*/ 	.short	(.L_35 - .L_34)


	//   ....[0]....
.L_34:
        /*0034*/ 	.word	0x00000080


	//----- nvinfo : EIATTR_EXIT_INSTR_OFFSETS
	.align		4
.L_35:
        /*0038*/ 	.byte	0x04, 0x1c
        /*003a*/ 	.short	(.L_37 - .L_36)


	//   ....[0]....
.L_36:
        /*003c*/ 	.word	0x00000090


	//----- nvinfo : EIATTR_CBANK_PARAM_SIZE
	.align		4
.L_37:
        /*0040*/ 	.byte	0x03, 0x19
        /*0042*/ 	.short	0x0004


	//----- nvinfo : EIATTR_PARAM_CBANK
	.align		4
        /*0044*/ 	.byte	0x04, 0x0a
        /*0046*/ 	.short	(.L_39 - .L_38)
	.align		4
.L_38:
        /*0048*/ 	.word	index@(.nv.constant0._Z7Kernel1i)
        /*004c*/ 	.short	0x0380
        /*004e*/ 	.short	0x0004


	//----- nvinfo : EIATTR_SW_WAR
	.align		4
.L_39:
        /*0050*/ 	.byte	0x04, 0x36
        /*0052*/ 	.short	(.L_41 - .L_40)
.L_40:
        /*0054*/ 	.word	0x00000008
.L_41:


//--------------------- .nv.callgraph             --------------------------
	.section	.nv.callgraph,"",@"SHT_CUDA_CALLGRAPH"
	.align	4
	.sectionentsize	8
	.align		4
        /*0000*/ 	.word	0x00000000
	.align		4
        /*0004*/ 	.word	0xffffffff
	.align		4
        /*0008*/ 	.word	index@(_Z7Kernel2i)
	.align		4
        /*000c*/ 	.word	index@(vprintf)
	.align		4
        /*0010*/ 	.word	index@(_Z7Kernel1i)
	.align		4
        /*0014*/ 	.word	index@(vprintf)
	.align		4
        /*0018*/ 	.word	0x00000000
	.align		4
        /*001c*/ 	.word	0xfffffffe
	.align		4
        /*0020*/ 	.word	0x00000000
	.align		4
        /*0024*/ 	.word	0xfffffffd
	.align		4
        /*0028*/ 	.word	0x00000000
	.align		4
        /*002c*/ 	.word	0xfffffffc


//--------------------- .nv.constant4             --------------------------
	.section	.nv.constant4,"a",@progbits
	.align	8
	.align		8
.nv.constant4:
        /*0000*/ 	.dword	vprintf
	.align		8
        /*0008*/ 	.dword	$str
	.align		8
        /*0010*/ 	.dword	$str$1


//--------------------- .text._Z7Kernel2i         --------------------------
	.section	.text._Z7Kernel2i,"ax",@progbits
	.align	128
        .global         _Z7Kernel2i
        .type           _Z7Kernel2i,@function
        .size           _Z7Kernel2i,(.L_x_4 - _Z7Kernel2i)
        .other          _Z7Kernel2i,@"STO_CUDA_ENTRY STV_DEFAULT"
_Z7Kernel2i:
.text._Z7Kernel2i:
[----:B------:R-:W0:Y:S01]  /*0000*/  LDC R1, c[0x0][0x37c] ;  /* 0x0000df00ff017b82 */ /* 0x000e220000000800 */
[----:B------:R-:W-:Y:S01]  /*0010*/  MOV R0, 0x0 ;  /* 0x0000000000007802 */ /* 0x000fe20000000f00 */
[----:B------:R-:W1:Y:S01]  /*0020*/  LDCU.64 UR4, c[0x4][0x10] ;  /* 0x01000200ff0477ac */ /* 0x000e620008000a00 */
[----:B------:R-:W-:-:S05]  /*0030*/  CS2R R6, SRZ ;  /* 0x0000000000067805 */ /* 0x000fca000001ff00 */
[----:B------:R2:W3:Y:S01]  /*0040*/  LDC.64 R2, c[0x4][R0] ;  /* 0x0100000000027b82 */ /* 0x0004e20000000a00 */
[----:B-1----:R-:W-:Y:S02]  /*0050*/  IMAD.U32 R4, RZ, RZ, UR4 ;  /* 0x00000004ff047e24 */ /* 0x002fe4000f8e00ff */
[----:B--2---:R-:W-:-:S07]  /*0060*/  IMAD.U32 R5, RZ, RZ, UR5 ;  /* 0x00000005ff057e24 */ /* 0x004fce000f8e00ff */
[----:B------:R-:W-:-:S07]  /*0070*/  LEPC R20, `(.L_x_0) ;  /* 0x000000001014794e */ /* 0x000fce0000000000 */
[----:B0--3--:R-:W-:Y:S05]  /*0080*/  CALL.ABS.NOINC R2 ;  /* 0x0000000002007343 */ /* 0x009fea0003c00000 */
.L_x_0:
[----:B------:R-:W-:Y:S05]  /*0090*/  EXIT ;  /* 0x000000000000794d */ /* 0x000fea0003800000 */
.L_x_1:
[----:B------:R-:W-:-:S00]  /*00a0*/  BRA `(.L_x_1) ;  /* 0xfffffffc00fc7947 */ /* 0x000fc0000383ffff */
[----:B------:R-:W-:-:S00]  /*00b0*/  NOP ;  /* 0x0000000000007918 */ /* 0x000fc00000000000 */
        /* <DEDUP_REMOVED lines=12> */
.L_x_4:


//--------------------- .text._Z7Kernel1i         --------------------------
	.section	.text._Z7Kernel1i,"ax",@progbits
	.align	128
        .global         _Z7Kernel1i
        .type           _Z7Kernel1i,@function
        .size           _Z7Kernel1i,(.L_x_5 - _Z7Kernel1i)
        .other          _Z7Kernel1i,@"STO_CUDA_ENTRY STV_DEFAULT"
_Z7Kernel1i:
.text._Z7Kernel1i:
        /* <DEDUP_REMOVED lines=9> */
.L_x_2:
[----:B------:R-:W-:Y:S05]  /*0090*/  EXIT ;  /* 0x000000000000794d */ /* 0x000fea0003800000 */
.L_x_3:
        /* <DEDUP_REMOVED lines=14> */
.L_x_5:


//--------------------- .nv.global.init           --------------------------
	.section	.nv.global.init,"aw",@progbits
.nv.global.init:
	.type		$str,@object
	.size		$str,($str$1 - $str)
$str:
        /*0000*/ 	.byte	0x4b, 0x65, 0x72, 0x6e, 0x65, 0x6c, 0x31, 0x0a, 0x00
	.type		$str$1,@object
	.size		$str$1,(.L_1 - $str$1)
$str$1:
        /*0009*/ 	.byte	0x4b, 0x65, 0x72, 0x6e, 0x65, 0x6c, 0x32, 0x0a, 0x00
.L_1:


//--------------------- .nv.shared.reserved.0     --------------------------
	.section	.nv.shared.reserved.0,"aw",@nobits
	.weak		__nv_reservedSMEM_offset_0_alias
	.size		__nv_reservedSMEM_offset_0_alias, 0, 64
	.other		__nv_reservedSMEM_offset_0_alias,@"STO_CUDA_RESERVED_SHARED STV_DEFAULT"
__nv_reservedSMEM_offset_0_alias:
	.zero		0
	.zero		64


//--------------------- .nv.constant0._Z7Kernel2i --------------------------
	.section	.nv.constant0._Z7Kernel2i,"a",@progbits
	.sectionflags	@""
	.align	4
.nv.constant0._Z7Kernel2i:
	.zero		900


//--------------------- .nv.constant0._Z7Kernel1i --------------------------
	.section	.nv.constant0._Z7Kernel1i,"a",@progbits
	.sectionflags	@""
	.align	4
.nv.constant0._Z7Kernel1i:
	.zero		900


//--------------------- SYMBOLS --------------------------

	.type		.nv.reservedSmem.offset0,@object
	.size		.nv.reservedSmem.offset0,0x4
	.type		vprintf,@function
